//
// Generated by NVIDIA NVVM Compiler
//
// Compiler Build ID: CL-36424714
// Cuda compilation tools, release 13.0, V13.0.88
// Based on NVVM 20.0.0
//

.version 9.0
.target sm_100
.address_size 64

	// .globl	_Z15matrixAddSharedPiS_S_ii
// _ZZ15matrixAddSharedPiS_S_iiE5tileA has been demoted
// _ZZ15matrixAddSharedPiS_S_iiE5tileB has been demoted

.visible .entry _Z15matrixAddSharedPiS_S_ii(
	.param .u64 .ptr .align 1 _Z15matrixAddSharedPiS_S_ii_param_0,
	.param .u64 .ptr .align 1 _Z15matrixAddSharedPiS_S_ii_param_1,
	.param .u64 .ptr .align 1 _Z15matrixAddSharedPiS_S_ii_param_2,
	.param .u32 _Z15matrixAddSharedPiS_S_ii_param_3,
	.param .u32 _Z15matrixAddSharedPiS_S_ii_param_4
)
{
	.reg .pred 	%p<4>;
	.reg .b32 	%r<19>;
	.reg .b64 	%rd<11>;
	// demoted variable
	.shared .align 4 .b8 _ZZ15matrixAddSharedPiS_S_iiE5tileA[36];
	// demoted variable
	.shared .align 4 .b8 _ZZ15matrixAddSharedPiS_S_iiE5tileB[36];
	ld.param.u64 	%rd1, [_Z15matrixAddSharedPiS_S_ii_param_0];
	ld.param.u64 	%rd2, [_Z15matrixAddSharedPiS_S_ii_param_1];
	ld.param.u64 	%rd3, [_Z15matrixAddSharedPiS_S_ii_param_2];
	ld.param.u32 	%r4, [_Z15matrixAddSharedPiS_S_ii_param_3];
	ld.param.u32 	%r3, [_Z15matrixAddSharedPiS_S_ii_param_4];
	mov.u32 	%r1, %tid.y;
	mov.u32 	%r2, %tid.x;
	setp.ge.s32 	%p1, %r1, %r4;
	setp.ge.s32 	%p2, %r2, %r3;
	or.pred  	%p3, %p1, %p2;
	@%p3 bra 	$L__BB0_2;
	cvta.to.global.u64 	%rd4, %rd1;
	cvta.to.global.u64 	%rd5, %rd2;
	cvta.to.global.u64 	%rd6, %rd3;
	mad.lo.s32 	%r5, %r3, %r1, %r2;
	mul.wide.u32 	%rd7, %r5, 4;
	add.s64 	%rd8, %rd4, %rd7;
	ld.global.u32 	%r6, [%rd8];
	mul.lo.s32 	%r7, %r1, 12;
	mov.u32 	%r8, _ZZ15matrixAddSharedPiS_S_iiE5tileA;
	add.s32 	%r9, %r8, %r7;
	shl.b32 	%r10, %r2, 2;
	add.s32 	%r11, %r9, %r10;
	st.shared.u32 	[%r11], %r6;
	add.s64 	%rd9, %rd5, %rd7;
	ld.global.u32 	%r12, [%rd9];
	mov.u32 	%r13, _ZZ15matrixAddSharedPiS_S_iiE5tileB;
	add.s32 	%r14, %r13, %r7;
	add.s32 	%r15, %r14, %r10;
	st.shared.u32 	[%r15], %r12;
	bar.sync 	0;
	ld.shared.u32 	%r16, [%r11];
	ld.shared.u32 	%r17, [%r15];
	add.s32 	%r18, %r17, %r16;
	add.s64 	%rd10, %rd6, %rd7;
	st.global.u32 	[%rd10], %r18;
$L__BB0_2:
	ret;

}


// ===== COMPILED SASS (sm_100) =====

	.target	sm_100

	.elftype	@"ET_EXEC"


//--------------------- .note.nv.tkinfo           --------------------------
	.section	.note.nv.tkinfo,"",@"SHT_NOTE"
	.sectionflags	@"SHF_NOTE_NV_TKINFO"
	.tkinfo
        /*0018*/ 	.word	0x00000002
        /*0030*/ 	.string	""
        /*0030*/ 	.string	"ptxas"
        /*0030*/ 	.string	"Cuda compilation tools, release 13.0, V13.0.88"
        /*0030*/ 	.string	"Build cuda_13.0.r13.0/compiler.36424714_0"
        /*0030*/ 	.string	"-arch sm_100 -m 64 "



//--------------------- .note.nv.cuinfo           --------------------------
	.section	.note.nv.cuinfo,"",@"SHT_NOTE"
	.sectionflags	@"SHF_NOTE_NV_CUINFO"
        /*0018*/ 	.short	0x0002
        /*001a*/ 	.short	0x0064
        /*001c*/ 	.short	0x0082
	.zero		2


//--------------------- .nv.info                  --------------------------
	.section	.nv.info,"",@"SHT_CUDA_INFO"
	.align	4


	//----- nvinfo : EIATTR_REGCOUNT
	.align		4
        /*0000*/ 	.byte	0x04, 0x2f
        /*0002*/ 	.short	(.L_1 - .L_0)
	.align		4
.L_0:
        /*0004*/ 	.word	index@(_Z15matrixAddSharedPiS_S_ii)
        /*0008*/ 	.word	0x00000010


	//----- nvinfo : EIATTR_FRAME_SIZE
	.align		4
.L_1:
        /*000c*/ 	.byte	0x04, 0x11
        /*000e*/ 	.short	(.L_3 - .L_2)
	.align		4
.L_2:
        /*0010*/ 	.word	index@(_Z15matrixAddSharedPiS_S_ii)
        /*0014*/ 	.word	0x00000000


	//----- nvinfo : EIATTR_MIN_STACK_SIZE
	.align		4
.L_3:
        /*0018*/ 	.byte	0x04, 0x12
        /*001a*/ 	.short	(.L_5 - .L_4)
	.align		4
.L_4:
        /*001c*/ 	.word	index@(_Z15matrixAddSharedPiS_S_ii)
        /*0020*/ 	.word	0x00000000
.L_5:


//--------------------- .nv.compat                --------------------------
	.section	.nv.compat,"",@"SHT_CUDA_COMPAT_INFO"
	.align	4
        /*0000*/ 	.byte	0x02, 0x09, 0x00, 0x00, 0x02, 0x02, 0x01, 0x00, 0x02, 0x05, 0x05, 0x00, 0x03, 0x07, 0x01, 0x01
        /*0010*/ 	.byte	0x02, 0x03, 0x00, 0x00, 0x02, 0x06, 0x01, 0x00, 0x04, 0x0b, 0x08, 0x00, 0x09, 0x00, 0x00, 0x00
        /*0020*/ 	.byte	0x00, 0x00, 0x00, 0x00


//--------------------- .nv.info._Z15matrixAddSharedPiS_S_ii --------------------------
	.section	.nv.info._Z15matrixAddSharedPiS_S_ii,"",@"SHT_CUDA_INFO"
	.sectionflags	@""
	.align	4


	//----- nvinfo : EIATTR_CUDA_API_VERSION
	.align		4
        /*0000*/ 	.byte	0x04, 0x37
        /*0002*/ 	.short	(.L_7 - .L_6)
.L_6:
        /*0004*/ 	.word	0x00000082


	//----- nvinfo : EIATTR_KPARAM_INFO
	.align		4
.L_7:
        /*0008*/ 	.byte	0x04, 0x17
        /*000a*/ 	.short	(.L_9 - .L_8)
.L_8:
        /*000c*/ 	.word	0x00000000
        /*0010*/ 	.short	0x0004
        /*0012*/ 	.short	0x001c
        /*0014*/ 	.byte	0x00, 0xf0, 0x11, 0x00


	//----- nvinfo : EIATTR_KPARAM_INFO
	.align		4
.L_9:
        /*0018*/ 	.byte	0x04, 0x17
        /*001a*/ 	.short	(.L_11 - .L_10)
.L_10:
        /*001c*/ 	.word	0x00000000
        /*0020*/ 	.short	0x0003
        /*0022*/ 	.short	0x0018
        /*0024*/ 	.byte	0x00, 0xf0, 0x11, 0x00


	//----- nvinfo : EIATTR_KPARAM_INFO
	.align		4
.L_11:
        /*0028*/ 	.byte	0x04, 0x17
        /*002a*/ 	.short	(.L_13 - .L_12)
.L_12:
        /*002c*/ 	.word	0x00000000
        /*0030*/ 	.short	0x0002
        /*0032*/ 	.short	0x0010
        /*0034*/ 	.byte	0x00, 0xf5, 0x21, 0x00


	//----- nvinfo : EIATTR_KPARAM_INFO
	.align		4
.L_13:
        /*0038*/ 	.byte	0x04, 0x17
        /*003a*/ 	.short	(.L_15 - .L_14)
.L_14:
        /*003c*/ 	.word	0x00000000
        /*0040*/ 	.short	0x0001
        /*0042*/ 	.short	0x0008
        /*0044*/ 	.byte	0x00, 0xf5, 0x21, 0x00


	//----- nvinfo : EIATTR_KPARAM_INFO
	.align		4
.L_15:
        /*0048*/ 	.byte	0x04, 0x17
        /*004a*/ 	.short	(.L_17 - .L_16)
.L_16:
        /*004c*/ 	.word	0x00000000
        /*0050*/ 	.short	0x0000
        /*0052*/ 	.short	0x0000
        /*0054*/ 	.byte	0x00, 0xf5, 0x21, 0x00


	//----- nvinfo : EIATTR_SPARSE_MMA_MASK
	.align		4
.L_17:
        /*0058*/ 	.byte	0x03, 0x50
        /*005a*/ 	.short	0x0000


	//----- nvinfo : EIATTR_MAXREG_COUNT
	.align		4
        /*005c*/ 	.byte	0x03, 0x1b
        /*005e*/ 	.short	0x00ff


	//----- nvinfo : EIATTR_NUM_BARRIERS
	.align		4
        /*0060*/ 	.byte	0x02, 0x4c
        /*0062*/ 	.byte	0x01
	.zero		1


	//----- nvinfo : EIATTR_MERCURY_ISA_VERSION
	.align		4
        /*0064*/ 	.byte	0x03, 0x5f
        /*0066*/ 	.short	0x0101


	//----- nvinfo : EIATTR_VRC_CTA_INIT_COUNT
	.align		4
        /*0068*/ 	.byte	0x02, 0x4a
	.zero		1
	.zero		1


	//----- nvinfo : EIATTR_EXIT_INSTR_OFFSETS
	.align		4
        /*006c*/ 	.byte	0x04, 0x1c
        /*006e*/ 	.short	(.L_19 - .L_18)


	//   ....[0]....
.L_18:
        /*0070*/ 	.word	0x00000060


	//   ....[1]....
        /*0074*/ 	.word	0x00000210


	//----- nvinfo : EIATTR_CBANK_PARAM_SIZE
	.align		4
.L_19:
        /*0078*/ 	.byte	0x03, 0x19
        /*007a*/ 	.short	0x0020


	//----- nvinfo : EIATTR_PARAM_CBANK
	.align		4
        /*007c*/ 	.byte	0x04, 0x0a
        /*007e*/ 	.short	(.L_21 - .L_20)
	.align		4
.L_20:
        /*0080*/ 	.word	index@(.nv.constant0._Z15matrixAddSharedPiS_S_ii)
        /*0084*/ 	.short	0x0380
        /*0086*/ 	.short	0x0020


	//----- nvinfo : EIATTR_SW_WAR
	.align		4
.L_21:
        /*0088*/ 	.byte	0x04, 0x36
        /*008a*/ 	.short	(.L_23 - .L_22)
.L_22:
        /*008c*/ 	.word	0x00000008
.L_23:


//--------------------- .nv.callgraph             --------------------------
	.section	.nv.callgraph,"",@"SHT_CUDA_CALLGRAPH"
	.align	4
	.sectionentsize	8
	.align		4
        /*0000*/ 	.word	0x00000000
	.align		4
        /*0004*/ 	.word	0xffffffff
	.align		4
        /*0008*/ 	.word	0x00000000
	.align		4
        /*000c*/ 	.word	0xfffffffe
	.align		4
        /*0010*/ 	.word	0x00000000
	.align		4
        /*0014*/ 	.word	0xfffffffd
	.align		4
        /*0018*/ 	.word	0x00000000
	.align		4
        /*001c*/ 	.word	0xfffffffc


//--------------------- .text._Z15matrixAddSharedPiS_S_ii --------------------------
	.section	.text._Z15matrixAddSharedPiS_S_ii,"ax",@progbits
	.align	128
        .global         _Z15matrixAddSharedPiS_S_ii
        .type           _Z15matrixAddSharedPiS_S_ii,@function
        .size           _Z15matrixAddSharedPiS_S_ii,(.L_x_1 - _Z15matrixAddSharedPiS_S_ii)
        .other          _Z15matrixAddSharedPiS_S_ii,@"STO_CUDA_ENTRY STV_DEFAULT"
_Z15matrixAddSharedPiS_S_ii:
.text._Z15matrixAddSharedPiS_S_ii:
[----:B------:R-:W-:Y:S01]  /*0000*/  LDC R1, c[0x0][0x37c] ;  /* 0x0000df00ff017b82 */ /* 0x000fe20000000800 */
[----:B------:R-:W0:Y:S01]  /*0010*/  S2R R13, SR_TID.X ;  /* 0x00000000000d7919 */ /* 0x000e220000002100 */
[----:B------:R-:W0:Y:S01]  /*0020*/  LDCU.64 UR6, c[0x0][0x398] ;  /* 0x00007300ff0677ac */ /* 0x000e220008000a00 */
[----:B------:R-:W1:Y:S01]  /*0030*/  S2R R11, SR_TID.Y ;  /* 0x00000000000b7919 */ /* 0x000e620000002200 */
[----:B0-----:R-:W-:-:S04]  /*0040*/  ISETP.GE.AND P0, PT, R13, UR7, PT ;  /* 0x000000070d007c0c */ /* 0x001fc8000bf06270 */
[----:B-1----:R-:W-:-:S13]  /*0050*/  ISETP.GE.OR P0, PT, R11, UR6, P0 ;  /* 0x000000060b007c0c */ /* 0x002fda0008706670 */
[----:B------:R-:W-:Y:S05]  /*0060*/  @P0 EXIT ;  /* 0x000000000000094d */ /* 0x000fea0003800000 */
[----:B------:R-:W0:Y:S01]  /*0070*/  LDC.64 R2, c[0x0][0x380] ;  /* 0x0000e000ff027b82 */ /* 0x000e220000000a00 */
[----:B------:R-:W1:Y:S01]  /*0080*/  LDCU.64 UR4, c[0x0][0x358] ;  /* 0x00006b00ff0477ac */ /* 0x000e620008000a00 */
[----:B------:R-:W-:-:S06]  /*0090*/  IMAD R7, R11, UR7, R13 ;  /* 0x000000070b077c24 */ /* 0x000fcc000f8e020d */
[----:B------:R-:W2:Y:S01]  /*00a0*/  LDC.64 R4, c[0x0][0x388] ;  /* 0x0000e200ff047b82 */ /* 0x000ea20000000a00 */
[----:B0-----:R-:W-:-:S05]  /*00b0*/  IMAD.WIDE.U32 R2, R7, 0x4, R2 ;  /* 0x0000000407027825 */ /* 0x001fca00078e0002 */
[----:B-1----:R0:W3:Y:S01]  /*00c0*/  LDG.E R0, desc[UR4][R2.64] ;  /* 0x0000000402007981 */ /* 0x0020e2000c1e1900 */
[----:B--2---:R-:W-:-:S06]  /*00d0*/  IMAD.WIDE.U32 R4, R7, 0x4, R4 ;  /* 0x0000000407047825 */ /* 0x004fcc00078e0004 */
[----:B------:R-:W2:Y:S01]  /*00e0*/  LDG.E R4, desc[UR4][R4.64] ;  /* 0x0000000404047981 */ /* 0x000ea2000c1e1900 */
[----:B------:R-:W1:Y:S01]  /*00f0*/  S2R R9, SR_CgaCtaId ;  /* 0x0000000000097919 */ /* 0x000e620000008800 */
[----:B------:R-:W-:Y:S01]  /*0100*/  MOV R6, 0x400 ;  /* 0x0000040000067802 */ /* 0x000fe20000000f00 */
[----:B0-----:R-:W0:Y:S03]  /*0110*/  LDC.64 R2, c[0x0][0x390] ;  /* 0x0000e400ff027b82 */ /* 0x001e260000000a00 */
[----:B------:R-:W-:Y:S02]  /*0120*/  IADD3 R8, PT, PT, R6, 0x24, RZ ;  /* 0x0000002406087810 */ /* 0x000fe40007ffe0ff */
[C---:B-1----:R-:W-:Y:S02]  /*0130*/  LEA R6, R9.reuse, R6, 0x18 ;  /* 0x0000000609067211 */ /* 0x042fe400078ec0ff */
[----:B------:R-:W-:-:S03]  /*0140*/  LEA R8, R9, R8, 0x18 ;  /* 0x0000000809087211 */ /* 0x000fc600078ec0ff */
[C---:B------:R-:W-:Y:S02]  /*0150*/  IMAD R6, R11.reuse, 0xc, R6 ;  /* 0x0000000c0b067824 */ /* 0x040fe400078e0206 */
[----:B------:R-:W-:-:S03]  /*0160*/  IMAD R8, R11, 0xc, R8 ;  /* 0x0000000c0b087824 */ /* 0x000fc600078e0208 */
[C---:B------:R-:W-:Y:S02]  /*0170*/  LEA R9, R13.reuse, R6, 0x2 ;  /* 0x000000060d097211 */ /* 0x040fe400078e10ff */
[----:B------:R-:W-:Y:S01]  /*0180*/  LEA R11, R13, R8, 0x2 ;  /* 0x000000080d0b7211 */ /* 0x000fe200078e10ff */
[----:B0-----:R-:W-:Y:S02]  /*0190*/  IMAD.WIDE.U32 R2, R7, 0x4, R2 ;  /* 0x0000000407027825 */ /* 0x001fe400078e0002 */
[----:B---3--:R-:W-:Y:S04]  /*01a0*/  STS [R9], R0 ;  /* 0x0000000009007388 */ /* 0x008fe80000000800 */
[----:B--2---:R-:W-:Y:S01]  /*01b0*/  STS [R11], R4 ;  /* 0x000000040b007388 */ /* 0x004fe20000000800 */
[----:B------:R-:W-:Y:S06]  /*01c0*/  BAR.SYNC.DEFER_BLOCKING 0x0 ;  /* 0x0000000000007b1d */ /* 0x000fec0000010000 */
[----:B------:R-:W-:Y:S04]  /*01d0*/  LDS R5, [R9] ;  /* 0x0000000009057984 */ /* 0x000fe80000000800 */
[----:B------:R-:W0:Y:S02]  /*01e0*/  LDS R6, [R11] ;  /* 0x000000000b067984 */ /* 0x000e240000000800 */
[----:B0-----:R-:W-:-:S05]  /*01f0*/  IADD3 R5, PT, PT, R5, R6, RZ ;  /* 0x0000000605057210 */ /* 0x001fca0007ffe0ff */
[----:B------:R-:W-:Y:S01]  /*0200*/  STG.E desc[UR4][R2.64], R5 ;  /* 0x0000000502007986 */ /* 0x000fe2000c101904 */
[----:B------:R-:W-:Y:S05]  /*0210*/  EXIT ;  /* 0x000000000000794d */ /* 0x000fea0003800000 */
.L_x_0:
[----:B------:R-:W-:-:S00]  /*0220*/  BRA `(.L_x_0) ;  /* 0xfffffffc00fc7947 */ /* 0x000fc0000383ffff */
[----:B------:R-:W-:-:S00]  /*0230*/  NOP ;  /* 0x0000000000007918 */ /* 0x000fc00000000000 */
        /* <DEDUP_REMOVED lines=12> */
.L_x_1:


//--------------------- .nv.shared._Z15matrixAddSharedPiS_S_ii --------------------------
	.section	.nv.shared._Z15matrixAddSharedPiS_S_ii,"aw",@nobits
	.sectionflags	@""
	.align	4
.nv.shared._Z15matrixAddSharedPiS_S_ii:
	.zero		1096


//--------------------- .nv.shared.reserved.0     --------------------------
	.section	.nv.shared.reserved.0,"aw",@nobits
	.weak		__nv_reservedSMEM_offset_0_alias
	.size		__nv_reservedSMEM_offset_0_alias, 0, 64
	.other		__nv_reservedSMEM_offset_0_alias,@"STO_CUDA_RESERVED_SHARED STV_DEFAULT"
__nv_reservedSMEM_offset_0_alias:
	.zero		0
	.zero		64


//--------------------- .nv.constant0._Z15matrixAddSharedPiS_S_ii --------------------------
	.section	.nv.constant0._Z15matrixAddSharedPiS_S_ii,"a",@progbits
	.sectionflags	@""
	.align	4
.nv.constant0._Z15matrixAddSharedPiS_S_ii:
	.zero		928


//--------------------- SYMBOLS --------------------------

	.type		.nv.reservedSmem.offset0,@object
	.size		.nv.reservedSmem.offset0,0x4
	.type		.nv.reservedSmem.cap,@object
	.size		.nv.reservedSmem.cap,0x4
